//
// Generated by NVIDIA NVVM Compiler
//
// Compiler Build ID: CL-36424714
// Cuda compilation tools, release 13.0, V13.0.88
// Based on NVVM 20.0.0
//

.version 9.0
.target sm_100
.address_size 64

	// .globl	_Z9testcopy2PfS_i
.extern .func  (.param .b32 func_retval0) vprintf
(
	.param .b64 vprintf_param_0,
	.param .b64 vprintf_param_1
)
;
// _ZZ9testcopy2PfS_iE7barrier has been demoted
.extern .shared .align 16 .b8 shared[];
.global .align 1 .b8 $str[4] = {37, 102, 32};

.visible .entry _Z9testcopy2PfS_i(
	.param .u64 .ptr .align 1 _Z9testcopy2PfS_i_param_0,
	.param .u64 .ptr .align 1 _Z9testcopy2PfS_i_param_1,
	.param .u32 _Z9testcopy2PfS_i_param_2
)
{
	.local .align 8 .b8 	__local_depot0[8];
	.reg .b64 	%SP;
	.reg .b64 	%SPL;
	.reg .pred 	%p<15>;
	.reg .b32 	%r<51>;
	.reg .b32 	%f<2>;
	.reg .b64 	%rd<46>;
	.reg .b64 	%fd<2>;
	// demoted variable
	.shared .align 8 .b8 _ZZ9testcopy2PfS_iE7barrier[8];
	mov.u64 	%SPL, __local_depot0;
	cvta.local.u64 	%SP, %SPL;
	ld.param.u64 	%rd15, [_Z9testcopy2PfS_i_param_0];
	ld.param.u64 	%rd16, [_Z9testcopy2PfS_i_param_1];
	ld.param.u32 	%r13, [_Z9testcopy2PfS_i_param_2];
	mov.u32 	%r1, %tid.x;
	mov.u32 	%r14, %tid.y;
	mov.u32 	%r15, %tid.z;
	mov.u32 	%r2, %ntid.x;
	mov.u32 	%r3, %ntid.y;
	mad.lo.s32 	%r16, %r15, %r3, %r14;
	mul.lo.s32 	%r4, %r16, %r2;
	or.b32  	%r5, %r4, %r1;
	setp.ne.s32 	%p1, %r5, 0;
	@%p1 bra 	$L__BB0_2;
	mul.lo.s32 	%r19, %r2, %r3;
	mov.u32 	%r20, %ntid.z;
	mul.lo.s32 	%r18, %r19, %r20;
	mov.u32 	%r17, _ZZ9testcopy2PfS_iE7barrier;
	// begin inline asm
	mbarrier.init.shared.b64 [%r17], %r18;
	// end inline asm
$L__BB0_2:
	barrier.sync 	0;
	setp.eq.s32 	%p2, %r13, 0;
	@%p2 bra 	$L__BB0_27;
	mul.lo.s32 	%r21, %r2, %r3;
	mov.u32 	%r22, %ntid.z;
	mul.lo.s32 	%r23, %r21, %r22;
	cvt.u64.u32 	%rd1, %r23;
	add.s32 	%r6, %r4, %r1;
	shl.b32 	%r24, %r6, 2;
	cvt.u64.u32 	%rd18, %r24;
	mov.u32 	%r25, shared;
	add.s32 	%r7, %r25, %r24;
	cvta.to.global.u64 	%rd19, %rd15;
	add.s64 	%rd2, %rd19, %rd18;
	shl.b32 	%r26, %r23, 2;
	add.s32 	%r8, %r7, %r26;
	cvta.to.global.u64 	%rd20, %rd16;
	add.s64 	%rd3, %rd20, %rd18;
	add.u64 	%rd21, %SP, 0;
	add.u64 	%rd4, %SPL, 0;
	cvt.s64.s32 	%rd5, %r13;
	mov.b64 	%rd45, 0;
$L__BB0_4:
	cvt.u32.u64 	%r27, %rd1;
	setp.ge.u32 	%p3, %r6, %r27;
	mul.lo.s64 	%rd7, %rd45, %rd1;
	@%p3 bra 	$L__BB0_6;
	shl.b64 	%rd23, %rd7, 2;
	add.s64 	%rd22, %rd2, %rd23;
	// begin inline asm
	cp.async.ca.shared.global [%r7], [%rd22], 4, 4;
	// end inline asm
$L__BB0_6:
	setp.ge.u32 	%p4, %r6, %r27;
	mov.u32 	%r29, _ZZ9testcopy2PfS_iE7barrier;
	// begin inline asm
	cp.async.mbarrier.arrive.shared.b64 [%r29];
	// end inline asm
	@%p4 bra 	$L__BB0_8;
	shl.b64 	%rd25, %rd7, 2;
	add.s64 	%rd24, %rd3, %rd25;
	// begin inline asm
	cp.async.ca.shared.global [%r8], [%rd24], 4, 4;
	// end inline asm
$L__BB0_8:
	// begin inline asm
	cp.async.mbarrier.arrive.shared.b64 [%r29];
	// end inline asm
	mov.b32 	%r34, 1;
	// begin inline asm
	mbarrier.arrive.shared::cta.b64                             %rd26,  [%r29], %r34;    // 2. 
	// end inline asm
	mov.b32 	%r49, 0;
	// begin inline asm
	mov.u64 %rd27, %globaltimer;
	// end inline asm
$L__BB0_9:
	// begin inline asm
	{
	.reg .pred p;
	mbarrier.try_wait.shared.b64 p, [%r29], %rd26;
	selp.b32 %r36, 1, 0, p;
	}
	// end inline asm
	setp.ne.s32 	%p5, %r36, 0;
	@%p5 bra 	$L__BB0_16;
	setp.gt.s32 	%p12, %r49, 15;
	@%p12 bra 	$L__BB0_12;
	add.s32 	%r49, %r49, 1;
	bra.uni 	$L__BB0_9;
$L__BB0_12:
	// begin inline asm
	mov.u64 %rd40, %globaltimer;
	// end inline asm
	sub.s64 	%rd10, %rd40, %rd27;
	setp.lt.s64 	%p13, %rd10, 4000000;
	@%p13 bra 	$L__BB0_14;
	mov.b32 	%r47, 1000000;
	// begin inline asm
	nanosleep.u32 %r47;
	// end inline asm
	bra.uni 	$L__BB0_9;
$L__BB0_14:
	setp.lt.s64 	%p14, %rd10, 40000;
	@%p14 bra 	$L__BB0_9;
	shr.s64 	%rd41, %rd10, 63;
	shr.u64 	%rd42, %rd41, 62;
	add.s64 	%rd43, %rd10, %rd42;
	shr.u64 	%rd44, %rd43, 2;
	cvt.u32.u64 	%r48, %rd44;
	// begin inline asm
	nanosleep.u32 %r48;
	// end inline asm
	bra.uni 	$L__BB0_9;
$L__BB0_16:
	setp.ne.s32 	%p6, %r5, 0;
	@%p6 bra 	$L__BB0_18;
	ld.shared.f32 	%f1, [shared];
	cvt.f64.f32 	%fd1, %f1;
	st.local.f64 	[%rd4], %fd1;
	mov.u64 	%rd29, $str;
	cvta.global.u64 	%rd30, %rd29;
	{ // callseq 0, 0
	.param .b64 param0;
	st.param.b64 	[param0], %rd30;
	.param .b64 param1;
	st.param.b64 	[param1], %rd21;
	.param .b32 retval0;
	call.uni (retval0), 
	vprintf, 
	(
	param0, 
	param1
	);
	ld.param.b32 	%r38, [retval0];
	} // callseq 0
$L__BB0_18:
	mov.b32 	%r41, 1;
	// begin inline asm
	mbarrier.arrive.shared::cta.b64                             %rd32,  [%r29], %r41;    // 2. 
	// end inline asm
	mov.b32 	%r50, 0;
	// begin inline asm
	mov.u64 %rd33, %globaltimer;
	// end inline asm
$L__BB0_19:
	// begin inline asm
	{
	.reg .pred p;
	mbarrier.try_wait.shared.b64 p, [%r29], %rd32;
	selp.b32 %r43, 1, 0, p;
	}
	// end inline asm
	setp.ne.s32 	%p7, %r43, 0;
	@%p7 bra 	$L__BB0_26;
	setp.gt.s32 	%p9, %r50, 15;
	@%p9 bra 	$L__BB0_22;
	add.s32 	%r50, %r50, 1;
	bra.uni 	$L__BB0_19;
$L__BB0_22:
	// begin inline asm
	mov.u64 %rd35, %globaltimer;
	// end inline asm
	sub.s64 	%rd13, %rd35, %rd33;
	setp.lt.s64 	%p10, %rd13, 4000000;
	@%p10 bra 	$L__BB0_24;
	mov.b32 	%r45, 1000000;
	// begin inline asm
	nanosleep.u32 %r45;
	// end inline asm
	bra.uni 	$L__BB0_19;
$L__BB0_24:
	setp.lt.s64 	%p11, %rd13, 40000;
	@%p11 bra 	$L__BB0_19;
	shr.s64 	%rd36, %rd13, 63;
	shr.u64 	%rd37, %rd36, 62;
	add.s64 	%rd38, %rd13, %rd37;
	shr.u64 	%rd39, %rd38, 2;
	cvt.u32.u64 	%r46, %rd39;
	// begin inline asm
	nanosleep.u32 %r46;
	// end inline asm
	bra.uni 	$L__BB0_19;
$L__BB0_26:
	add.s64 	%rd45, %rd45, 1;
	setp.ne.s64 	%p8, %rd45, %rd5;
	@%p8 bra 	$L__BB0_4;
$L__BB0_27:
	ret;

}


// ===== COMPILED SASS (sm_100) =====

	.target	sm_100

	.elftype	@"ET_EXEC"


//--------------------- .note.nv.tkinfo           --------------------------
	.section	.note.nv.tkinfo,"",@"SHT_NOTE"
	.sectionflags	@"SHF_NOTE_NV_TKINFO"
	.tkinfo
        /*0018*/ 	.word	0x00000002
        /*0030*/ 	.string	""
        /*0030*/ 	.string	"ptxas"
        /*0030*/ 	.string	"Cuda compilation tools, release 13.0, V13.0.88"
        /*0030*/ 	.string	"Build cuda_13.0.r13.0/compiler.36424714_0"
        /*0030*/ 	.string	"-arch sm_100 -m 64 "



//--------------------- .note.nv.cuinfo           --------------------------
	.section	.note.nv.cuinfo,"",@"SHT_NOTE"
	.sectionflags	@"SHF_NOTE_NV_CUINFO"
        /*0018*/ 	.short	0x0002
        /*001a*/ 	.short	0x0064
        /*001c*/ 	.short	0x0082
	.zero		2


//--------------------- .nv.info                  --------------------------
	.section	.nv.info,"",@"SHT_CUDA_INFO"
	.align	4


	//----- nvinfo : EIATTR_REGCOUNT
	.align		4
        /*0000*/ 	.byte	0x04, 0x2f
        /*0002*/ 	.short	(.L_2 - .L_1)
	.align		4
.L_1:
        /*0004*/ 	.word	index@(_Z9testcopy2PfS_i)
        /*0008*/ 	.word	0x00000022


	//----- nvinfo : EIATTR_FRAME_SIZE
	.align		4
.L_2:
        /*000c*/ 	.byte	0x04, 0x11
        /*000e*/ 	.short	(.L_4 - .L_3)
	.align		4
.L_3:
        /*0010*/ 	.word	index@(_Z9testcopy2PfS_i)
        /*0014*/ 	.word	0x00000008


	//----- nvinfo : EIATTR_MIN_STACK_SIZE
	.align		4
.L_4:
        /*0018*/ 	.byte	0x04, 0x12
        /*001a*/ 	.short	(.L_6 - .L_5)
	.align		4
.L_5:
        /*001c*/ 	.word	index@(_Z9testcopy2PfS_i)
        /*0020*/ 	.word	0x00000008
.L_6:


//--------------------- .nv.compat                --------------------------
	.section	.nv.compat,"",@"SHT_CUDA_COMPAT_INFO"
	.align	4
        /*0000*/ 	.byte	0x02, 0x09, 0x00, 0x00, 0x02, 0x02, 0x01, 0x00, 0x02, 0x05, 0x05, 0x00, 0x03, 0x07, 0x01, 0x01
        /*0010*/ 	.byte	0x02, 0x03, 0x00, 0x00, 0x02, 0x06, 0x01, 0x00, 0x04, 0x0b, 0x08, 0x00, 0x09, 0x00, 0x00, 0x00
        /*0020*/ 	.byte	0x00, 0x00, 0x00, 0x00


//--------------------- .nv.info._Z9testcopy2PfS_i --------------------------
	.section	.nv.info._Z9testcopy2PfS_i,"",@"SHT_CUDA_INFO"
	.sectionflags	@""
	.align	4


	//----- nvinfo : EIATTR_CUDA_API_VERSION
	.align		4
        /*0000*/ 	.byte	0x04, 0x37
        /*0002*/ 	.short	(.L_8 - .L_7)
.L_7:
        /*0004*/ 	.word	0x00000082


	//----- nvinfo : EIATTR_KPARAM_INFO
	.align		4
.L_8:
        /*0008*/ 	.byte	0x04, 0x17
        /*000a*/ 	.short	(.L_10 - .L_9)
.L_9:
        /*000c*/ 	.word	0x00000000
        /*0010*/ 	.short	0x0002
        /*0012*/ 	.short	0x0010
        /*0014*/ 	.byte	0x00, 0xf0, 0x11, 0x00


	//----- nvinfo : EIATTR_KPARAM_INFO
	.align		4
.L_10:
        /*0018*/ 	.byte	0x04, 0x17
        /*001a*/ 	.short	(.L_12 - .L_11)
.L_11:
        /*001c*/ 	.word	0x00000000
        /*0020*/ 	.short	0x0001
        /*0022*/ 	.short	0x0008
        /*0024*/ 	.byte	0x00, 0xf5, 0x21, 0x00


	//----- nvinfo : EIATTR_KPARAM_INFO
	.align		4
.L_12:
        /*0028*/ 	.byte	0x04, 0x17
        /*002a*/ 	.short	(.L_14 - .L_13)
.L_13:
        /*002c*/ 	.word	0x00000000
        /*0030*/ 	.short	0x0000
        /*0032*/ 	.short	0x0000
        /*0034*/ 	.byte	0x00, 0xf5, 0x21, 0x00


	//----- nvinfo : EIATTR_SPARSE_MMA_MASK
	.align		4
.L_14:
        /*0038*/ 	.byte	0x03, 0x50
        /*003a*/ 	.short	0x0000


	//----- nvinfo : EIATTR_MAXREG_COUNT
	.align		4
        /*003c*/ 	.byte	0x03, 0x1b
        /*003e*/ 	.short	0x00ff


	//----- nvinfo : EIATTR_NUM_BARRIERS
	.align		4
        /*0040*/ 	.byte	0x02, 0x4c
        /*0042*/ 	.byte	0x01
	.zero		1


	//----- nvinfo : EIATTR_EXTERNS
	.align		4
        /*0044*/ 	.byte	0x04, 0x0f
        /*0046*/ 	.short	(.L_16 - .L_15)


	//   ....[0]....
	.align		4
.L_15:
        /*0048*/ 	.word	index@(vprintf)


	//----- nvinfo : EIATTR_MERCURY_ISA_VERSION
	.align		4
.L_16:
        /*004c*/ 	.byte	0x03, 0x5f
        /*004e*/ 	.short	0x0101


	//----- nvinfo : EIATTR_INT_WARP_WIDE_INSTR_OFFSETS
	.align		4
        /*0050*/ 	.byte	0x04, 0x31
        /*0052*/ 	.short	(.L_18 - .L_17)


	//   ....[0]....
.L_17:
        /*0054*/ 	.word	0x000000f0


	//   ....[1]....
        /*0058*/ 	.word	0x00000190


	//----- nvinfo : EIATTR_COOP_GROUP_MASK_REGIDS
	.align		4
.L_18:
        /*005c*/ 	.byte	0x04, 0x29
        /*005e*/ 	.short	(.L_20 - .L_19)


	//   ....[0]....
.L_19:
        /*0060*/ 	.word	0xffffffff


	//----- nvinfo : EIATTR_COOP_GROUP_INSTR_OFFSETS
	.align		4
.L_20:
        /*0064*/ 	.byte	0x04, 0x28
        /*0066*/ 	.short	(.L_22 - .L_21)


	//   ....[0]....
.L_21:
        /*0068*/ 	.word	0x000001c0


	//----- nvinfo : EIATTR_VRC_CTA_INIT_COUNT
	.align		4
.L_22:
        /*006c*/ 	.byte	0x02, 0x4a
	.zero		1
	.zero		1


	//----- nvinfo : EIATTR_SYSCALL_OFFSETS
	.align		4
        /*0070*/ 	.byte	0x04, 0x46
        /*0072*/ 	.short	(.L_24 - .L_23)


	//   ....[0]....
.L_23:
        /*0074*/ 	.word	0x000008b0


	//----- nvinfo : EIATTR_MBARRIER_INSTR_OFFSETS
	.align		4
.L_24:
        /*0078*/ 	.byte	0x04, 0x39
        /*007a*/ 	.short	(.L_26 - .L_25)


	//   ....[0]....
.L_25:
        /*007c*/ 	.word	0x000001b0
        /*0080*/ 	.word	0x000000ff
        /*0084*/ 	.word	0x00000000
        /*0088*/ 	.short	0x0100
        /*008a*/ 	.byte	0x06
	.zero		1


	//   ....[1]....
        /*008c*/ 	.word	0x00000450
        /*0090*/ 	.word	0x00000011
        /*0094*/ 	.word	0x00000000
        /*0098*/ 	.short	0x0107
        /*009a*/ 	.byte	0xff
	.zero		1


	//   ....[2]....
        /*009c*/ 	.word	0x00000540
        /*00a0*/ 	.word	0x00000011
        /*00a4*/ 	.word	0x00000000
        /*00a8*/ 	.short	0x0107
        /*00aa*/ 	.byte	0xff
	.zero		1


	//   ....[3]....
        /*00ac*/ 	.word	0x00000580
        /*00b0*/ 	.word	0x00000011
        /*00b4*/ 	.word	0x00000000
        /*00b8*/ 	.short	0x0101
        /*00ba*/ 	.byte	0xff
	.zero		1


	//   ....[4]....
        /*00bc*/ 	.word	0x000005d0
        /*00c0*/ 	.word	0x00000011
        /*00c4*/ 	.word	0x00000000
        /*00c8*/ 	.short	0x0109
        /*00ca*/ 	.byte	0xff
	.zero		1


	//   ....[5]....
        /*00cc*/ 	.word	0x00000770
        /*00d0*/ 	.word	0x00000011
        /*00d4*/ 	.word	0x00000000
        /*00d8*/ 	.short	0x0109
        /*00da*/ 	.byte	0xff
	.zero		1


	//   ....[6]....
        /*00dc*/ 	.word	0x000008d0
        /*00e0*/ 	.word	0x00000011
        /*00e4*/ 	.word	0x00000000
        /*00e8*/ 	.short	0x0101
        /*00ea*/ 	.byte	0xff
	.zero		1


	//   ....[7]....
        /*00ec*/ 	.word	0x000008f0
        /*00f0*/ 	.word	0x00000011
        /*00f4*/ 	.word	0x00000000
        /*00f8*/ 	.short	0x0109
        /*00fa*/ 	.byte	0xff
	.zero		1


	//   ....[8]....
        /*00fc*/ 	.word	0x00000aa0
        /*0100*/ 	.word	0x00000011
        /*0104*/ 	.word	0x00000000
        /*0108*/ 	.short	0x0109
        /*010a*/ 	.byte	0xff
	.zero		1


	//----- nvinfo : EIATTR_NUM_MBARRIERS
	.align		4
.L_26:
        /*010c*/ 	.byte	0x03, 0x38
        /*010e*/ 	.short	0x0001


	//----- nvinfo : EIATTR_EXIT_INSTR_OFFSETS
	.align		4
        /*0110*/ 	.byte	0x04, 0x1c
        /*0112*/ 	.short	(.L_28 - .L_27)


	//   ....[0]....
.L_27:
        /*0114*/ 	.word	0x000001d0


	//   ....[1]....
        /*0118*/ 	.word	0x00000af0


	//----- nvinfo : EIATTR_CRS_STACK_SIZE
	.align		4
.L_28:
        /*011c*/ 	.byte	0x04, 0x1e
        /*011e*/ 	.short	(.L_30 - .L_29)
.L_29:
        /*0120*/ 	.word	0x00000000


	//----- nvinfo : EIATTR_CBANK_PARAM_SIZE
	.align		4
.L_30:
        /*0124*/ 	.byte	0x03, 0x19
        /*0126*/ 	.short	0x0014


	//----- nvinfo : EIATTR_PARAM_CBANK
	.align		4
        /*0128*/ 	.byte	0x04, 0x0a
        /*012a*/ 	.short	(.L_32 - .L_31)
	.align		4
.L_31:
        /*012c*/ 	.word	index@(.nv.constant0._Z9testcopy2PfS_i)
        /*0130*/ 	.short	0x0380
        /*0132*/ 	.short	0x0014


	//----- nvinfo : EIATTR_SW_WAR
	.align		4
.L_32:
        /*0134*/ 	.byte	0x04, 0x36
        /*0136*/ 	.short	(.L_34 - .L_33)
.L_33:
        /*0138*/ 	.word	0x00000008
.L_34:


//--------------------- .nv.callgraph             --------------------------
	.section	.nv.callgraph,"",@"SHT_CUDA_CALLGRAPH"
	.align	4
	.sectionentsize	8
	.align		4
        /*0000*/ 	.word	0x00000000
	.align		4
        /*0004*/ 	.word	0xffffffff
	.align		4
        /*0008*/ 	.word	index@(_Z9testcopy2PfS_i)
	.align		4
        /*000c*/ 	.word	index@(vprintf)
	.align		4
        /*0010*/ 	.word	0x00000000
	.align		4
        /*0014*/ 	.word	0xfffffffe
	.align		4
        /*0018*/ 	.word	0x00000000
	.align		4
        /*001c*/ 	.word	0xfffffffd
	.align		4
        /*0020*/ 	.word	0x00000000
	.align		4
        /*0024*/ 	.word	0xfffffffc


//--------------------- .nv.constant4             --------------------------
	.section	.nv.constant4,"a",@progbits
	.align	8
	.align		8
.nv.constant4:
        /*0000*/ 	.dword	vprintf
	.align		8
        /*0008*/ 	.dword	$str


//--------------------- .text._Z9testcopy2PfS_i   --------------------------
	.section	.text._Z9testcopy2PfS_i,"ax",@progbits
	.align	128
        .global         _Z9testcopy2PfS_i
        .type           _Z9testcopy2PfS_i,@function
        .size           _Z9testcopy2PfS_i,(.L_x_17 - _Z9testcopy2PfS_i)
        .other          _Z9testcopy2PfS_i,@"STO_CUDA_ENTRY STV_DEFAULT"
_Z9testcopy2PfS_i:
.text._Z9testcopy2PfS_i:
[----:B------:R-:W0:Y:S01]  /*0000*/  LDC R1, c[0x0][0x37c] ;  /* 0x0000df00ff017b82 */ /* 0x000e220000000800 */
[----:B------:R-:W1:Y:S01]  /*0010*/  S2R R0, SR_TID.Y ;  /* 0x0000000000007919 */ /* 0x000e620000002200 */
[----:B------:R-:W2:Y:S06]  /*0020*/  LDCU UR8, c[0x0][0x2fc] ;  /* 0x00005f80ff0877ac */ /* 0x000eac0008000800 */
[----:B------:R-:W3:Y:S01]  /*0030*/  LDC R7, c[0x0][0x360] ;  /* 0x0000d800ff077b82 */ /* 0x000ee20000000800 */
[----:B0-----:R-:W-:Y:S01]  /*0040*/  VIADD R1, R1, 0xfffffff8 ;  /* 0xfffffff801017836 */ /* 0x001fe20000000000 */
[----:B------:R-:W1:Y:S01]  /*0050*/  S2R R5, SR_TID.Z ;  /* 0x0000000000057919 */ /* 0x000e620000002300 */
[----:B------:R-:W0:Y:S01]  /*0060*/  LDCU UR38, c[0x0][0x390] ;  /* 0x00007200ff2677ac */ /* 0x000e220008000800 */
[----:B------:R-:W4:Y:S01]  /*0070*/  S2R R3, SR_TID.X ;  /* 0x0000000000037919 */ /* 0x000f220000002100 */
[----:B------:R-:W5:Y:S03]  /*0080*/  LDCU UR7, c[0x0][0x2f8] ;  /* 0x00005f00ff0777ac */ /* 0x000f660008000800 */
[----:B------:R-:W1:Y:S01]  /*0090*/  LDC R4, c[0x0][0x364] ;  /* 0x0000d900ff047b82 */ /* 0x000e620000000800 */
[----:B0-----:R-:W-:Y:S01]  /*00a0*/  ISETP.NE.AND P1, PT, RZ, UR38, PT ;  /* 0x00000026ff007c0c */ /* 0x001fe2000bf25270 */
[----:B-1----:R-:W-:-:S04]  /*00b0*/  IMAD R0, R5, R4, R0 ;  /* 0x0000000405007224 */ /* 0x002fc800078e0200 */
[----:B---3--:R-:W-:-:S05]  /*00c0*/  IMAD R0, R0, R7, RZ ;  /* 0x0000000700007224 */ /* 0x008fca00078e02ff */
[----:B----4-:R-:W-:-:S13]  /*00d0*/  LOP3.LUT P0, R30, R0, RZ, R3, 0xfa, !PT ;  /* 0x000000ff001e7212 */ /* 0x010fda000780fa03 */
[----:B------:R-:W0:Y:S01]  /*00e0*/  @!P0 LDC R5, c[0x0][0x368] ;  /* 0x0000da00ff058b82 */ /* 0x000e220000000800 */
[----:B------:R-:W-:Y:S01]  /*00f0*/  VOTEU.ALL UP0, P0 ;  /* 0x0000000000ff7886 */ /* 0x000fe20000000000 */
[----:B------:R-:W-:-:S04]  /*0100*/  @!P0 IMAD R2, R7, R4, RZ ;  /* 0x0000000407028224 */ /* 0x000fc800078e02ff */
[----:B------:R-:W-:Y:S02]  /*0110*/  @!UP0 UMOV UR5, 0x400 ;  /* 0x0000040000058882 */ /* 0x000fe40000000000 */
[----:B------:R-:W1:Y:S01]  /*0120*/  @!UP0 S2UR UR6, SR_CgaCtaId ;  /* 0x00000000000689c3 */ /* 0x000e620000008800 */
[----:B0-----:R-:W-:-:S05]  /*0130*/  @!P0 IMAD R2, R2, R5, RZ ;  /* 0x0000000502028224 */ /* 0x001fca00078e02ff */
[----:B------:R-:W-:Y:S01]  /*0140*/  @!P0 R2UR UR4, R2 ;  /* 0x00000000020482ca */ /* 0x000fe200000e0000 */
[----:B-1----:R-:W-:-:S12]  /*0150*/  @!UP0 ULEA UR6, UR6, UR5, 0x18 ;  /* 0x0000000506068291 */ /* 0x002fd8000f8ec0ff */
[----:B------:R-:W-:-:S04]  /*0160*/  @!UP0 UIADD3 UR4, UPT, UPT, -UR4, 0x100000, URZ ;  /* 0x0010000004048890 */ /* 0x000fc8000fffe1ff */
[----:B------:R-:W-:Y:S02]  /*0170*/  @!UP0 USHF.L.U32 UR5, UR4, 0xb, URZ ;  /* 0x0000000b04058899 */ /* 0x000fe400080006ff */
[----:B------:R-:W-:Y:S01]  /*0180*/  @!UP0 USHF.L.U32 UR4, UR4, 0x1, URZ ;  /* 0x0000000104048899 */ /* 0x000fe200080006ff */
[----:B------:R-:W-:Y:S01]  /*0190*/  VOTEU.ALL UP0, P0 ;  /* 0x0000000000ff7886 */ /* 0x000fe20000000000 */
[----:B-----5:R-:W-:-:S10]  /*01a0*/  IADD3 R2, P0, PT, R1, UR7, RZ ;  /* 0x0000000701027c10 */ /* 0x020fd4000ff1e0ff */
[----:B------:R0:W1:Y:S02]  /*01b0*/  @!UP0 SYNCS.EXCH.64 URZ, [UR6], UR4 ;  /* 0x0000000406ff85b2 */ /* 0x0000640008000100 */
[----:B-1----:R-:W-:Y:S06]  /*01c0*/  BAR.SYNC.DEFER_BLOCKING 0x0 ;  /* 0x0000000000007b1d */ /* 0x002fec0000010000 */
[----:B0-2---:R-:W-:Y:S05]  /*01d0*/  @!P1 EXIT ;  /* 0x000000000000994d */ /* 0x005fea0003800000 */
[----:B------:R-:W0:Y:S01]  /*01e0*/  S2UR UR5, SR_CgaCtaId ;  /* 0x00000000000579c3 */ /* 0x000e220000008800 */
[----:B------:R-:W1:Y:S01]  /*01f0*/  LDCU.128 UR12, c[0x0][0x380] ;  /* 0x00007000ff0c77ac */ /* 0x000e620008000c00 */
[----:B------:R-:W-:Y:S02]  /*0200*/  IMAD.IADD R28, R0, 0x1, R3 ;  /* 0x00000001001c7824 */ /* 0x000fe400078e0203 */
[----:B------:R-:W-:Y:S01]  /*0210*/  IMAD R29, R7, R4, RZ ;  /* 0x00000004071d7224 */ /* 0x000fe200078e02ff */
[----:B------:R-:W2:Y:S01]  /*0220*/  LDCU UR6, c[0x0][0x368] ;  /* 0x00006d00ff0677ac */ /* 0x000ea20008000800 */
[----:B------:R-:W-:Y:S02]  /*0230*/  IMAD.SHL.U32 R24, R28, 0x4, RZ ;  /* 0x000000041c187824 */ /* 0x000fe400078e00ff */
[----:B------:R-:W-:Y:S01]  /*0240*/  IMAD.X R16, RZ, RZ, UR8, P0 ;  /* 0x00000008ff107e24 */ /* 0x000fe200080e06ff */
[----:B------:R-:W-:Y:S01]  /*0250*/  UMOV UR4, 0x400 ;  /* 0x0000040000047882 */ /* 0x000fe20000000000 */
[----:B------:R-:W-:Y:S01]  /*0260*/  IMAD.MOV.U32 R25, RZ, RZ, RZ ;  /* 0x000000ffff197224 */ /* 0x000fe200078e00ff */
[----:B------:R-:W-:Y:S01]  /*0270*/  UIADD3 UR4, UPT, UPT, UR4, 0x10, URZ ;  /* 0x0000001004047890 */ /* 0x000fe2000fffe0ff */
[----:B------:R-:W-:Y:S01]  /*0280*/  IMAD.MOV.U32 R26, RZ, RZ, RZ ;  /* 0x000000ffff1a7224 */ /* 0x000fe200078e00ff */
[----:B------:R-:W3:Y:S01]  /*0290*/  LDCU.64 UR36, c[0x0][0x358] ;  /* 0x00006b00ff2477ac */ /* 0x000ee20008000a00 */
[----:B------:R-:W-:Y:S01]  /*02a0*/  USHF.R.S32.HI UR38, URZ, 0x1f, UR38 ;  /* 0x0000001fff267899 */ /* 0x000fe20008011426 */
[----:B-1----:R-:W-:-:S02]  /*02b0*/  IADD3 R18, P1, PT, R24, UR12, RZ ;  /* 0x0000000c18127c10 */ /* 0x002fc4000ff3e0ff */
[----:B------:R-:W-:Y:S01]  /*02c0*/  IADD3 R19, P2, PT, R24, UR14, RZ ;  /* 0x0000000e18137c10 */ /* 0x000fe2000ff5e0ff */
[----:B--2---:R-:W-:Y:S01]  /*02d0*/  IMAD R29, R29, UR6, RZ ;  /* 0x000000061d1d7c24 */ /* 0x004fe2000f8e02ff */
[----:B0-----:R-:W-:Y:S01]  /*02e0*/  ULEA UR4, UR5, UR4, 0x18 ;  /* 0x0000000405047291 */ /* 0x001fe2000f8ec0ff */
[----:B------:R-:W-:Y:S02]  /*02f0*/  IMAD.X R22, RZ, RZ, UR13, P1 ;  /* 0x0000000dff167e24 */ /* 0x000fe400088e06ff */
[----:B------:R-:W-:-:S03]  /*0300*/  IMAD.X R23, RZ, RZ, UR15, P2 ;  /* 0x0000000fff177e24 */ /* 0x000fc600090e06ff */
[----:B------:R-:W-:-:S04]  /*0310*/  VIADD R24, R24, UR4 ;  /* 0x0000000418187c36 */ /* 0x000fc80008000000 */
[----:B---3--:R-:W-:-:S07]  /*0320*/  IMAD R27, R29, 0x4, R24 ;  /* 0x000000041d1b7824 */ /* 0x008fce00078e0218 */
.L_x_15:
[----:B------:R-:W-:Y:S05]  /*0330*/  YIELD ;  /* 0x0000000000007946 */ /* 0x000fea0003800000 */
[----:B------:R-:W0:Y:S01]  /*0340*/  S2UR UR5, SR_CgaCtaId ;  /* 0x00000000000579c3 */ /* 0x000e220000008800 */
[----:B------:R-:W-:Y:S01]  /*0350*/  UMOV UR4, 0x400 ;  /* 0x0000040000047882 */ /* 0x000fe20000000000 */
[-C--:B------:R-:W-:Y:S01]  /*0360*/  ISETP.GE.U32.AND P2, PT, R28, R29.reuse, PT ;  /* 0x0000001d1c00720c */ /* 0x080fe20003f46070 */
[-C--:B------:R-:W-:Y:S02]  /*0370*/  IMAD R3, R26, R29.reuse, RZ ;  /* 0x0000001d1a037224 */ /* 0x080fe400078e02ff */
[C---:B------:R-:W-:Y:S01]  /*0380*/  IMAD.WIDE.U32 R4, R25.reuse, R29, RZ ;  /* 0x0000001d19047225 */ /* 0x040fe200078e00ff */
[----:B------:R-:W-:-:S03]  /*0390*/  IADD3 R25, P1, PT, R25, 0x1, RZ ;  /* 0x0000000119197810 */ /* 0x000fc60007f3e0ff */
[----:B------:R-:W-:-:S06]  /*03a0*/  IMAD.IADD R3, R5, 0x1, R3 ;  /* 0x0000000105037824 */ /* 0x000fcc00078e0203 */
[----:B------:R-:W-:-:S04]  /*03b0*/  @!P2 LEA R6, P0, R4, R18, 0x2 ;  /* 0x000000120406a211 */ /* 0x000fc800078010ff */
[----:B------:R-:W-:Y:S01]  /*03c0*/  @!P2 LEA.HI.X R7, R4, R22, R3, 0x2, P0 ;  /* 0x000000160407a211 */ /* 0x000fe200000f1403 */
[----:B0-----:R-:W-:-:S04]  /*03d0*/  ULEA UR4, UR5, UR4, 0x18 ;  /* 0x0000000405047291 */ /* 0x001fc8000f8ec0ff */
[----:B------:R-:W-:Y:S01]  /*03e0*/  @!PT LDS RZ, [RZ] ;  /* 0x00000000fffff984 */ /* 0x000fe20000000800 */
[----:B------:R-:W-:Y:S01]  /*03f0*/  @!PT LDS RZ, [RZ] ;  /* 0x00000000fffff984 */ /* 0x000fe20000000800 */
[----:B------:R-:W-:Y:S01]  /*0400*/  @!PT LDS RZ, [RZ] ;  /* 0x00000000fffff984 */ /* 0x000fe20000000800 */
[----:B------:R0:W-:Y:S01]  /*0410*/  @!P2 LDGSTS.E [R24], desc[UR36][R6.64] ;  /* 0x000000000618afae */ /* 0x0001e2000b9a1024 */
[----:B------:R-:W1:Y:S01]  /*0420*/  LDCU UR5, c[0x0][0x390] ;  /* 0x00007200ff0577ac */ /* 0x000e620008000800 */
[----:B------:R-:W-:-:S05]  /*0430*/  IMAD.U32 R17, RZ, RZ, UR4 ;  /* 0x00000004ff117e24 */ /* 0x000fca000f8e00ff */
[----:B------:R-:W-:Y:S01]  /*0440*/  R2UR UR4, R17 ;  /* 0x00000000110472ca */ /* 0x000fe200000e0000 */
[----:B------:R-:W-:Y:S01]  /*0450*/  NOP ;  /* 0x0000000000007918 */ /* 0x000fe20000000000 */
[----:B-1----:R-:W-:-:S11]  /*0460*/  ISETP.NE.U32.AND P0, PT, R25, UR5, PT ;  /* 0x0000000519007c0c */ /* 0x002fd6000bf05070 */
[----:B------:R-:W-:Y:S01]  /*0470*/  SYNCS.ARRIVE.TRANS64.RED.A0T1 RZ, [UR4], RZ ;  /* 0x000000ffffff79a7 */ /* 0x000fe20008200404 */
[----:B------:R-:W-:Y:S01]  /*0480*/  ARRIVES.LDGSTSBAR.64.TRANSCNT [UR4] ;  /* 0x00000000ff0079b0 */ /* 0x000fe20008002a04 */
[----:B------:R-:W-:Y:S01]  /*0490*/  NOP ;  /* 0x0000000000007918 */ /* 0x000fe20000000000 */
[----:B------:R-:W-:Y:S04]  /*04a0*/  BSSY.RECONVERGENT B0, `(.L_x_0) ;  /* 0x0000008000007945 */ /* 0x000fe80003800200 */
[----:B0-----:R-:W-:Y:S05]  /*04b0*/  @P2 BRA `(.L_x_1) ;  /* 0x0000000000182947 */ /* 0x001fea0003800000 */
[----:B------:R-:W-:-:S04]  /*04c0*/  LEA R6, P2, R4, R19, 0x2 ;  /* 0x0000001304067211 */ /* 0x000fc800078410ff */
[----:B------:R-:W-:-:S05]  /*04d0*/  LEA.HI.X R7, R4, R23, R3, 0x2, P2 ;  /* 0x0000001704077211 */ /* 0x000fca00010f1403 */
[----:B------:R-:W-:Y:S01]  /*04e0*/  @!PT LDS RZ, [RZ] ;  /* 0x00000000fffff984 */ /* 0x000fe20000000800 */
[----:B------:R-:W-:Y:S01]  /*04f0*/  @!PT LDS RZ, [RZ] ;  /* 0x00000000fffff984 */ /* 0x000fe20000000800 */
[----:B------:R-:W-:Y:S01]  /*0500*/  @!PT LDS RZ, [RZ] ;  /* 0x00000000fffff984 */ /* 0x000fe20000000800 */
[----:B------:R0:W-:Y:S04]  /*0510*/  LDGSTS.E [R27], desc[UR36][R6.64] ;  /* 0x00000000061b7fae */ /* 0x0001e8000b9a1024 */
.L_x_1:
[----:B------:R-:W-:Y:S05]  /*0520*/  BSYNC.RECONVERGENT B0 ;  /* 0x0000000000007941 */ /* 0x000fea0003800200 */
.L_x_0:
[----:B------:R-:W-:Y:S01]  /*0530*/  R2UR UR4, R17 ;  /* 0x00000000110472ca */ /* 0x000fe200000e0000 */
[----:B------:R-:W-:-:S12]  /*0540*/  NOP ;  /* 0x0000000000007918 */ /* 0x000fd80000000000 */
[----:B------:R-:W-:Y:S01]  /*0550*/  SYNCS.ARRIVE.TRANS64.RED.A0T1 RZ, [UR4], RZ ;  /* 0x000000ffffff79a7 */ /* 0x000fe20008200404 */
[----:B------:R-:W-:Y:S01]  /*0560*/  ARRIVES.LDGSTSBAR.64.TRANSCNT [UR4] ;  /* 0x00000000ff0079b0 */ /* 0x000fe20008002a04 */
[----:B------:R-:W-:Y:S01]  /*0570*/  NOP ;  /* 0x0000000000007918 */ /* 0x000fe20000000000 */
[----:B------:R-:W1:Y:S01]  /*0580*/  SYNCS.ARRIVE.TRANS64.A1T0 R8, [R17+URZ], RZ ;  /* 0x000000ff110879a7 */ /* 0x000e6200081000ff */
[----:B------:R-:W-:-:S05]  /*0590*/  IMAD.X R26, RZ, RZ, R26, P1 ;  /* 0x000000ffff1a7224 */ /* 0x000fca00008e061a */
[----:B------:R-:W-:-:S04]  /*05a0*/  ISETP.NE.AND.EX P0, PT, R26, UR38, PT, P0 ;  /* 0x000000261a007c0c */ /* 0x000fc8000bf05300 */
[----:B------:R-:W-:Y:S02]  /*05b0*/  P2R R31, PR, RZ, 0x1 ;  /* 0x00000001ff1f7803 */ /* 0x000fe40000000000 */
[----:B0-----:R-:W-:-:S06]  /*05c0*/  CS2R R6, SR_GLOBALTIMERLO ;  /* 0x0000000000067805 */ /* 0x001fcc0000015200 */
[----:B-1----:R-:W0:Y:S02]  /*05d0*/  SYNCS.PHASECHK.TRANS64.TRYWAIT P0, [R17+URZ], R9 ;  /* 0x00000009110075a7 */ /* 0x002e2400080011ff */
[----:B0-----:R-:W-:Y:S05]  /*05e0*/  @P0 BRA `(.L_x_2) ;  /* 0x0000000000680947 */ /* 0x001fea0003800000 */
[----:B------:R-:W-:-:S07]  /*05f0*/  IMAD.MOV.U32 R10, RZ, RZ, RZ ;  /* 0x000000ffff0a7224 */ /* 0x000fce00078e00ff */
.L_x_6:
[C---:B------:R-:W-:Y:S01]  /*0600*/  ISETP.GT.AND P0, PT, R10.reuse, 0xf, PT ;  /* 0x0000000f0a00780c */ /* 0x040fe20003f04270 */
[----:B------:R-:W-:Y:S05]  /*0610*/  YIELD ;  /* 0x0000000000007946 */ /* 0x000fea0003800000 */
[----:B------:R-:W-:Y:S07]  /*0620*/  BSSY B0, `(.L_x_3) ;  /* 0x0000014000007945 */ /* 0x000fee0003800000 */
[----:B------:R-:W-:Y:S01]  /*0630*/  @!P0 VIADD R10, R10, 0x1 ;  /* 0x000000010a0a8836 */ /* 0x000fe20000000000 */
[----:B------:R-:W-:Y:S06]  /*0640*/  @!P0 BRA `(.L_x_4) ;  /* 0x0000000000448947 */ /* 0x000fec0003800000 */
[----:B------:R-:W-:-:S06]  /*0650*/  CS2R R4, SR_GLOBALTIMERLO ;  /* 0x0000000000047805 */ /* 0x000fcc0000015200 */
[----:B------:R-:W-:-:S05]  /*0660*/  IADD3 R3, P0, PT, -R6, R4, RZ ;  /* 0x0000000406037210 */ /* 0x000fca0007f1e1ff */
[----:B------:R-:W-:Y:S01]  /*0670*/  IMAD.X R4, R5, 0x1, ~R7, P0 ;  /* 0x0000000105047824 */ /* 0x000fe200000e0e07 */
[----:B------:R-:W-:-:S04]  /*0680*/  ISETP.GE.U32.AND P0, PT, R3, 0x3d0900, PT ;  /* 0x003d09000300780c */ /* 0x000fc80003f06070 */
[----:B------:R-:W-:-:S13]  /*0690*/  ISETP.GE.AND.EX P0, PT, R4, RZ, PT, P0 ;  /* 0x000000ff0400720c */ /* 0x000fda0003f06300 */
[----:B------:R-:W-:Y:S05]  /*06a0*/  @!P0 BRA `(.L_x_5) ;  /* 0x0000000000088947 */ /* 0x000fea0003800000 */
[----:B------:R-:W-:Y:S05]  /*06b0*/  NANOSLEEP 0xf4240 ;  /* 0x000f42400000795d */ /* 0x000fea0003800000 */
[----:B------:R-:W-:Y:S05]  /*06c0*/  BRA `(.L_x_4) ;  /* 0x0000000000247947 */ /* 0x000fea0003800000 */
.L_x_5:
[----:B------:R-:W-:-:S04]  /*06d0*/  ISETP.GE.U32.AND P0, PT, R3, 0x9c40, PT ;  /* 0x00009c400300780c */ /* 0x000fc80003f06070 */
[----:B------:R-:W-:-:S13]  /*06e0*/  ISETP.GE.AND.EX P0, PT, R4, RZ, PT, P0 ;  /* 0x000000ff0400720c */ /* 0x000fda0003f06300 */
[----:B------:R-:W-:Y:S05]  /*06f0*/  @!P0 BRA `(.L_x_4) ;  /* 0x0000000000188947 */ /* 0x000fea0003800000 */
[----:B------:R-:W-:-:S04]  /*0700*/  SHF.R.S32.HI R0, RZ, 0x1f, R4 ;  /* 0x0000001fff007819 */ /* 0x000fc80000011404 */
[----:B------:R-:W-:-:S05]  /*0710*/  LEA.HI R0, P0, R0, R3, RZ, 0x2 ;  /* 0x0000000300007211 */ /* 0x000fca00078110ff */
[----:B------:R-:W-:-:S05]  /*0720*/  IMAD.X R3, RZ, RZ, R4, P0 ;  /* 0x000000ffff037224 */ /* 0x000fca00000e0604 */
[----:B------:R-:W-:-:S04]  /*0730*/  SHF.R.U64 R0, R0, 0x2, R3 ;  /* 0x0000000200007819 */ /* 0x000fc80000001203 */
[----:B------:R-:W-:Y:S05]  /*0740*/  NANOSLEEP R0 ;  /* 0x000000000000735d */ /* 0x000fea0003800000 */
[----:B------:R-:W-:Y:S01]  /*0750*/  NOP ;  /* 0x0000000000007918 */ /* 0x000fe20000000000 */
.L_x_4:
[----:B------:R-:W-:Y:S05]  /*0760*/  BSYNC B0 ;  /* 0x0000000000007941 */ /* 0x000fea0003800000 */
.L_x_3:
[----:B------:R-:W0:Y:S02]  /*0770*/  SYNCS.PHASECHK.TRANS64.TRYWAIT P0, [R17+URZ], R9 ;  /* 0x00000009110075a7 */ /* 0x000e2400080011ff */
[----:B0-----:R-:W-:Y:S05]  /*0780*/  @!P0 BRA `(.L_x_6) ;  /* 0xfffffffc009c8947 */ /* 0x001fea000383ffff */
.L_x_2:
[----:B------:R-:W-:Y:S01]  /*0790*/  ISETP.NE.AND P0, PT, R30, RZ, PT ;  /* 0x000000ff1e00720c */ /* 0x000fe20003f05270 */
[----:B------:R-:W-:-:S12]  /*07a0*/  BSSY.RECONVERGENT B6, `(.L_x_7) ;  /* 0x0000012000067945 */ /* 0x000fd80003800200 */
[----:B------:R-:W-:Y:S05]  /*07b0*/  @P0 BRA `(.L_x_8) ;  /* 0x0000000000400947 */ /* 0x000fea0003800000 */
[----:B------:R-:W0:Y:S01]  /*07c0*/  S2UR UR5, SR_CgaCtaId ;  /* 0x00000000000579c3 */ /* 0x000e220000008800 */
[----:B------:R-:W-:Y:S01]  /*07d0*/  UMOV UR4, 0x400 ;  /* 0x0000040000047882 */ /* 0x000fe20000000000 */
[----:B------:R-:W-:Y:S01]  /*07e0*/  MOV R8, 0x0 ;  /* 0x0000000000087802 */ /* 0x000fe20000000f00 */
[----:B------:R-:W-:Y:S02]  /*07f0*/  IMAD.MOV.U32 R6, RZ, RZ, R2 ;  /* 0x000000ffff067224 */ /* 0x000fe400078e0002 */
[----:B------:R-:W-:-:S03]  /*0800*/  IMAD.MOV.U32 R7, RZ, RZ, R16 ;  /* 0x000000ffff077224 */ /* 0x000fc600078e0010 */
[----:B------:R-:W1:Y:S01]  /*0810*/  LDC.64 R8, c[0x4][R8] ;  /* 0x0100000008087b82 */ /* 0x000e620000000a00 */
[----:B0-----:R-:W-:-:S06]  /*0820*/  ULEA UR4, UR5, UR4, 0x18 ;  /* 0x0000000405047291 */ /* 0x001fcc000f8ec0ff */
[----:B------:R-:W-:-:S05]  /*0830*/  IMAD.U32 R17, RZ, RZ, UR4 ;  /* 0x00000004ff117e24 */ /* 0x000fca000f8e00ff */
[----:B------:R-:W0:Y:S01]  /*0840*/  LDS R10, [R17+0x10] ;  /* 0x00001000110a7984 */ /* 0x000e220000000800 */
[----:B------:R-:W2:Y:S02]  /*0850*/  LDCU.64 UR4, c[0x4][0x8] ;  /* 0x01000100ff0477ac */ /* 0x000ea40008000a00 */
[----:B--2---:R-:W-:Y:S02]  /*0860*/  IMAD.U32 R4, RZ, RZ, UR4 ;  /* 0x00000004ff047e24 */ /* 0x004fe4000f8e00ff */
[----:B------:R-:W-:Y:S01]  /*0870*/  IMAD.U32 R5, RZ, RZ, UR5 ;  /* 0x00000005ff057e24 */ /* 0x000fe2000f8e00ff */
[----:B0-----:R-:W0:Y:S02]  /*0880*/  F2F.F64.F32 R10, R10 ;  /* 0x0000000a000a7310 */ /* 0x001e240000201800 */
[----:B01----:R0:W-:Y:S04]  /*0890*/  STL.64 [R1], R10 ;  /* 0x0000000a01007387 */ /* 0x0031e80000100a00 */
[----:B------:R-:W-:-:S07]  /*08a0*/  LEPC R20, `(.L_x_8) ;  /* 0x000000001014794e */ /* 0x000fce0000000000 */
[----:B0-----:R-:W-:Y:S05]  /*08b0*/  CALL.ABS.NOINC R8 ;  /* 0x0000000008007343 */ /* 0x001fea0003c00000 */
.L_x_8:
[----:B------:R-:W-:Y:S05]  /*08c0*/  BSYNC.RECONVERGENT B6 ;  /* 0x0000000000067941 */ /* 0x000fea0003800200 */
.L_x_7:
[----:B------:R-:W0:Y:S01]  /*08d0*/  SYNCS.ARRIVE.TRANS64.A1T0 R8, [R17+URZ], RZ ;  /* 0x000000ff110879a7 */ /* 0x000e2200081000ff */
[----:B------:R-:W-:Y:S01]  /*08e0*/  CS2R R6, SR_GLOBALTIMERLO ;  /* 0x0000000000067805 */ /* 0x000fe20000015200 */
[----:B0-----:R-:W0:Y:S01]  /*08f0*/  SYNCS.PHASECHK.TRANS64.TRYWAIT P0, [R17+URZ], R9 ;  /* 0x00000009110075a7 */ /* 0x001e2200080011ff */
[----:B------:R-:W-:Y:S04]  /*0900*/  BSSY B0, `(.L_x_9) ;  /* 0x000001c000007945 */ /* 0x000fe80003800000 */
[----:B0-----:R-:W-:Y:S05]  /*0910*/  @P0 BRA `(.L_x_10) ;  /* 0x0000000000680947 */ /* 0x001fea0003800000 */
[----:B------:R-:W-:-:S07]  /*0920*/  IMAD.MOV.U32 R10, RZ, RZ, RZ ;  /* 0x000000ffff0a7224 */ /* 0x000fce00078e00ff */
.L_x_14:
        /* <DEDUP_REMOVED lines=13> */
.L_x_13:
        /* <DEDUP_REMOVED lines=9> */
.L_x_12:
[----:B------:R-:W-:Y:S05]  /*0a90*/  BSYNC B1 ;  /* 0x0000000000017941 */ /* 0x000fea0003800000 */
.L_x_11:
[----:B------:R-:W0:Y:S02]  /*0aa0*/  SYNCS.PHASECHK.TRANS64.TRYWAIT P0, [R17+URZ], R9 ;  /* 0x00000009110075a7 */ /* 0x000e2400080011ff */
[----:B0-----:R-:W-:Y:S05]  /*0ab0*/  @!P0 BRA `(.L_x_14) ;  /* 0xfffffffc009c8947 */ /* 0x001fea000383ffff */
.L_x_10:
[----:B------:R-:W-:Y:S05]  /*0ac0*/  BSYNC B0 ;  /* 0x0000000000007941 */ /* 0x000fea0003800000 */
.L_x_9:
[----:B------:R-:W-:-:S13]  /*0ad0*/  ISETP.NE.AND P0, PT, R31, RZ, PT ;  /* 0x000000ff1f00720c */ /* 0x000fda0003f05270 */
[----:B------:R-:W-:Y:S05]  /*0ae0*/  @P0 BRA `(.L_x_15) ;  /* 0xfffffff800100947 */ /* 0x000fea000383ffff */
[----:B------:R-:W-:Y:S05]  /*0af0*/  EXIT ;  /* 0x000000000000794d */ /* 0x000fea0003800000 */
.L_x_16:
[----:B------:R-:W-:-:S00]  /*0b00*/  BRA `(.L_x_16) ;  /* 0xfffffffc00fc7947 */ /* 0x000fc0000383ffff */
[----:B------:R-:W-:-:S00]  /*0b10*/  NOP ;  /* 0x0000000000007918 */ /* 0x000fc00000000000 */
        /* <DEDUP_REMOVED lines=14> */
.L_x_17:


//--------------------- .nv.global.init           --------------------------
	.section	.nv.global.init,"aw",@progbits
.nv.global.init:
	.type		$str,@object
	.size		$str,(.L_0 - $str)
$str:
        /*0000*/ 	.byte	0x25, 0x66, 0x20, 0x00
.L_0:


//--------------------- .nv.shared._Z9testcopy2PfS_i --------------------------
	.section	.nv.shared._Z9testcopy2PfS_i,"aw",@nobits
	.sectionflags	@""
	.align	16
.nv.shared._Z9testcopy2PfS_i:
	.zero		1040


//--------------------- .nv.shared.reserved.0     --------------------------
	.section	.nv.shared.reserved.0,"aw",@nobits
	.weak		__nv_reservedSMEM_offset_0_alias
	.size		__nv_reservedSMEM_offset_0_alias, 0, 64
	.other		__nv_reservedSMEM_offset_0_alias,@"STO_CUDA_RESERVED_SHARED STV_DEFAULT"
__nv_reservedSMEM_offset_0_alias:
	.zero		0
	.zero		64


//--------------------- .nv.constant0._Z9testcopy2PfS_i --------------------------
	.section	.nv.constant0._Z9testcopy2PfS_i,"a",@progbits
	.sectionflags	@""
	.align	4
.nv.constant0._Z9testcopy2PfS_i:
	.zero		916


//--------------------- SYMBOLS --------------------------

	.type		.nv.reservedSmem.offset0,@object
	.size		.nv.reservedSmem.offset0,0x4
	.type		.nv.reservedSmem.cap,@object
	.size		.nv.reservedSmem.cap,0x4
	.type		vprintf,@function
